//
// Generated by NVIDIA NVVM Compiler
//
// Compiler Build ID: CL-36424714
// Cuda compilation tools, release 13.0, V13.0.88
// Based on NVVM 20.0.0
//

.version 9.0
.target sm_100
.address_size 64

	// .globl	_Z11oddEvenSortPii

.visible .entry _Z11oddEvenSortPii(
	.param .u64 .ptr .align 1 _Z11oddEvenSortPii_param_0,
	.param .u32 _Z11oddEvenSortPii_param_1
)
{
	.reg .pred 	%p<24>;
	.reg .b32 	%r<36>;
	.reg .b64 	%rd<5>;

	ld.param.u64 	%rd2, [_Z11oddEvenSortPii_param_0];
	ld.param.u32 	%r25, [_Z11oddEvenSortPii_param_1];
	mov.u32 	%r1, %tid.x;
	setp.lt.s32 	%p3, %r25, 1;
	@%p3 bra 	$L__BB0_24;
	cvta.to.global.u64 	%rd3, %rd2;
	and.b32  	%r2, %r1, 1;
	add.s32 	%r3, %r25, -1;
	mul.wide.u32 	%rd4, %r1, 4;
	add.s64 	%rd1, %rd3, %rd4;
	and.b32  	%r4, %r25, 3;
	setp.lt.u32 	%p4, %r25, 4;
	mov.b32 	%r35, 0;
	@%p4 bra 	$L__BB0_16;
	setp.ge.u32 	%p5, %r1, %r3;
	setp.lt.u32 	%p6, %r1, %r3;
	and.b32  	%r35, %r25, 2147483644;
	setp.ne.s32 	%p7, %r2, 0;
	or.pred  	%p1, %p7, %p5;
	and.pred  	%p2, %p7, %p6;
	neg.s32 	%r32, %r35;
	not.pred 	%p9, %p2;
$L__BB0_3:
	@%p1 bra 	$L__BB0_6;
	ld.global.u32 	%r8, [%rd1];
	ld.global.u32 	%r9, [%rd1+4];
	setp.le.s32 	%p8, %r8, %r9;
	@%p8 bra 	$L__BB0_6;
	st.global.u32 	[%rd1], %r9;
	st.global.u32 	[%rd1+4], %r8;
$L__BB0_6:
	bar.sync 	0;
	@%p9 bra 	$L__BB0_9;
	ld.global.u32 	%r10, [%rd1];
	ld.global.u32 	%r11, [%rd1+4];
	setp.le.s32 	%p10, %r10, %r11;
	@%p10 bra 	$L__BB0_9;
	st.global.u32 	[%rd1], %r11;
	st.global.u32 	[%rd1+4], %r10;
$L__BB0_9:
	bar.sync 	0;
	@%p1 bra 	$L__BB0_12;
	ld.global.u32 	%r12, [%rd1];
	ld.global.u32 	%r13, [%rd1+4];
	setp.le.s32 	%p11, %r12, %r13;
	@%p11 bra 	$L__BB0_12;
	st.global.u32 	[%rd1], %r13;
	st.global.u32 	[%rd1+4], %r12;
$L__BB0_12:
	bar.sync 	0;
	@%p9 bra 	$L__BB0_15;
	ld.global.u32 	%r14, [%rd1];
	ld.global.u32 	%r15, [%rd1+4];
	setp.le.s32 	%p13, %r14, %r15;
	@%p13 bra 	$L__BB0_15;
	st.global.u32 	[%rd1], %r15;
	st.global.u32 	[%rd1+4], %r14;
$L__BB0_15:
	bar.sync 	0;
	add.s32 	%r32, %r32, 4;
	setp.ne.s32 	%p14, %r32, 0;
	@%p14 bra 	$L__BB0_3;
$L__BB0_16:
	setp.eq.s32 	%p15, %r4, 0;
	@%p15 bra 	$L__BB0_24;
	neg.s32 	%r34, %r4;
$L__BB0_18:
	.pragma "nounroll";
	or.b32  	%r28, %r35, %r1;
	and.b32  	%r29, %r28, 1;
	setp.eq.b32 	%p16, %r29, 1;
	not.pred 	%p17, %p16;
	@%p17 bra 	$L__BB0_20;
	setp.lt.u32 	%p18, %r1, %r3;
	and.b32  	%r31, %r2, %r35;
	setp.ne.s32 	%p19, %r31, 0;
	and.pred  	%p20, %p19, %p18;
	@%p20 bra 	$L__BB0_21;
	bra.uni 	$L__BB0_23;
$L__BB0_20:
	setp.ge.u32 	%p21, %r1, %r3;
	@%p21 bra 	$L__BB0_23;
$L__BB0_21:
	ld.global.u32 	%r21, [%rd1];
	ld.global.u32 	%r22, [%rd1+4];
	setp.le.s32 	%p22, %r21, %r22;
	@%p22 bra 	$L__BB0_23;
	st.global.u32 	[%rd1], %r22;
	st.global.u32 	[%rd1+4], %r21;
$L__BB0_23:
	bar.sync 	0;
	add.s32 	%r35, %r35, 1;
	add.s32 	%r34, %r34, 1;
	setp.ne.s32 	%p23, %r34, 0;
	@%p23 bra 	$L__BB0_18;
$L__BB0_24:
	ret;

}


// ===== COMPILED SASS (sm_100) =====

	.target	sm_100

	.elftype	@"ET_EXEC"


//--------------------- .note.nv.tkinfo           --------------------------
	.section	.note.nv.tkinfo,"",@"SHT_NOTE"
	.sectionflags	@"SHF_NOTE_NV_TKINFO"
	.tkinfo
        /*0018*/ 	.word	0x00000002
        /*0030*/ 	.string	""
        /*0030*/ 	.string	"ptxas"
        /*0030*/ 	.string	"Cuda compilation tools, release 13.0, V13.0.88"
        /*0030*/ 	.string	"Build cuda_13.0.r13.0/compiler.36424714_0"
        /*0030*/ 	.string	"-arch sm_100 -m 64 "



//--------------------- .note.nv.cuinfo           --------------------------
	.section	.note.nv.cuinfo,"",@"SHT_NOTE"
	.sectionflags	@"SHF_NOTE_NV_CUINFO"
        /*0018*/ 	.short	0x0002
        /*001a*/ 	.short	0x0064
        /*001c*/ 	.short	0x0082
	.zero		2


//--------------------- .nv.info                  --------------------------
	.section	.nv.info,"",@"SHT_CUDA_INFO"
	.align	4


	//----- nvinfo : EIATTR_REGCOUNT
	.align		4
        /*0000*/ 	.byte	0x04, 0x2f
        /*0002*/ 	.short	(.L_1 - .L_0)
	.align		4
.L_0:
        /*0004*/ 	.word	index@(_Z11oddEvenSortPii)
        /*0008*/ 	.word	0x0000000c


	//----- nvinfo : EIATTR_FRAME_SIZE
	.align		4
.L_1:
        /*000c*/ 	.byte	0x04, 0x11
        /*000e*/ 	.short	(.L_3 - .L_2)
	.align		4
.L_2:
        /*0010*/ 	.word	index@(_Z11oddEvenSortPii)
        /*0014*/ 	.word	0x00000000


	//----- nvinfo : EIATTR_MIN_STACK_SIZE
	.align		4
.L_3:
        /*0018*/ 	.byte	0x04, 0x12
        /*001a*/ 	.short	(.L_5 - .L_4)
	.align		4
.L_4:
        /*001c*/ 	.word	index@(_Z11oddEvenSortPii)
        /*0020*/ 	.word	0x00000000
.L_5:


//--------------------- .nv.compat                --------------------------
	.section	.nv.compat,"",@"SHT_CUDA_COMPAT_INFO"
	.align	4
        /*0000*/ 	.byte	0x02, 0x09, 0x00, 0x00, 0x02, 0x02, 0x01, 0x00, 0x02, 0x05, 0x05, 0x00, 0x03, 0x07, 0x01, 0x01
        /*0010*/ 	.byte	0x02, 0x03, 0x00, 0x00, 0x02, 0x06, 0x01, 0x00, 0x04, 0x0b, 0x08, 0x00, 0x09, 0x00, 0x00, 0x00
        /*0020*/ 	.byte	0x00, 0x00, 0x00, 0x00


//--------------------- .nv.info._Z11oddEvenSortPii --------------------------
	.section	.nv.info._Z11oddEvenSortPii,"",@"SHT_CUDA_INFO"
	.sectionflags	@""
	.align	4


	//----- nvinfo : EIATTR_CUDA_API_VERSION
	.align		4
        /*0000*/ 	.byte	0x04, 0x37
        /*0002*/ 	.short	(.L_7 - .L_6)
.L_6:
        /*0004*/ 	.word	0x00000082


	//----- nvinfo : EIATTR_KPARAM_INFO
	.align		4
.L_7:
        /*0008*/ 	.byte	0x04, 0x17
        /*000a*/ 	.short	(.L_9 - .L_8)
.L_8:
        /*000c*/ 	.word	0x00000000
        /*0010*/ 	.short	0x0001
        /*0012*/ 	.short	0x0008
        /*0014*/ 	.byte	0x00, 0xf0, 0x11, 0x00


	//----- nvinfo : EIATTR_KPARAM_INFO
	.align		4
.L_9:
        /*0018*/ 	.byte	0x04, 0x17
        /*001a*/ 	.short	(.L_11 - .L_10)
.L_10:
        /*001c*/ 	.word	0x00000000
        /*0020*/ 	.short	0x0000
        /*0022*/ 	.short	0x0000
        /*0024*/ 	.byte	0x00, 0xf5, 0x21, 0x00


	//----- nvinfo : EIATTR_SPARSE_MMA_MASK
	.align		4
.L_11:
        /*0028*/ 	.byte	0x03, 0x50
        /*002a*/ 	.short	0x0000


	//----- nvinfo : EIATTR_MAXREG_COUNT
	.align		4
        /*002c*/ 	.byte	0x03, 0x1b
        /*002e*/ 	.short	0x00ff


	//----- nvinfo : EIATTR_NUM_BARRIERS
	.align		4
        /*0030*/ 	.byte	0x02, 0x4c
        /*0032*/ 	.byte	0x01
	.zero		1


	//----- nvinfo : EIATTR_MERCURY_ISA_VERSION
	.align		4
        /*0034*/ 	.byte	0x03, 0x5f
        /*0036*/ 	.short	0x0101


	//----- nvinfo : EIATTR_VRC_CTA_INIT_COUNT
	.align		4
        /*0038*/ 	.byte	0x02, 0x4a
	.zero		1
	.zero		1


	//----- nvinfo : EIATTR_EXIT_INSTR_OFFSETS
	.align		4
        /*003c*/ 	.byte	0x04, 0x1c
        /*003e*/ 	.short	(.L_13 - .L_12)


	//   ....[0]....
.L_12:
        /*0040*/ 	.word	0x00000030


	//   ....[1]....
        /*0044*/ 	.word	0x000003b0


	//   ....[2]....
        /*0048*/ 	.word	0x00000570


	//----- nvinfo : EIATTR_CRS_STACK_SIZE
	.align		4
.L_13:
        /*004c*/ 	.byte	0x04, 0x1e
        /*004e*/ 	.short	(.L_15 - .L_14)
.L_14:
        /*0050*/ 	.word	0x00000000


	//----- nvinfo : EIATTR_CBANK_PARAM_SIZE
	.align		4
.L_15:
        /*0054*/ 	.byte	0x03, 0x19
        /*0056*/ 	.short	0x000c


	//----- nvinfo : EIATTR_PARAM_CBANK
	.align		4
        /*0058*/ 	.byte	0x04, 0x0a
        /*005a*/ 	.short	(.L_17 - .L_16)
	.align		4
.L_16:
        /*005c*/ 	.word	index@(.nv.constant0._Z11oddEvenSortPii)
        /*0060*/ 	.short	0x0380
        /*0062*/ 	.short	0x000c


	//----- nvinfo : EIATTR_SW_WAR
	.align		4
.L_17:
        /*0064*/ 	.byte	0x04, 0x36
        /*0066*/ 	.short	(.L_19 - .L_18)
.L_18:
        /*0068*/ 	.word	0x00000008
.L_19:


//--------------------- .nv.callgraph             --------------------------
	.section	.nv.callgraph,"",@"SHT_CUDA_CALLGRAPH"
	.align	4
	.sectionentsize	8
	.align		4
        /*0000*/ 	.word	0x00000000
	.align		4
        /*0004*/ 	.word	0xffffffff
	.align		4
        /*0008*/ 	.word	0x00000000
	.align		4
        /*000c*/ 	.word	0xfffffffe
	.align		4
        /*0010*/ 	.word	0x00000000
	.align		4
        /*0014*/ 	.word	0xfffffffd
	.align		4
        /*0018*/ 	.word	0x00000000
	.align		4
        /*001c*/ 	.word	0xfffffffc


//--------------------- .text._Z11oddEvenSortPii  --------------------------
	.section	.text._Z11oddEvenSortPii,"ax",@progbits
	.align	128
        .global         _Z11oddEvenSortPii
        .type           _Z11oddEvenSortPii,@function
        .size           _Z11oddEvenSortPii,(.L_x_17 - _Z11oddEvenSortPii)
        .other          _Z11oddEvenSortPii,@"STO_CUDA_ENTRY STV_DEFAULT"
_Z11oddEvenSortPii:
.text._Z11oddEvenSortPii:
[----:B------:R-:W-:Y:S08]  /*0000*/  LDC R1, c[0x0][0x37c] ;  /* 0x0000df00ff017b82 */ /* 0x000ff00000000800 */
[----:B------:R-:W0:Y:S02]  /*0010*/  LDC R6, c[0x0][0x388] ;  /* 0x0000e200ff067b82 */ /* 0x000e240000000800 */
[----:B0-----:R-:W-:-:S13]  /*0020*/  ISETP.GE.AND P0, PT, R6, 0x1, PT ;  /* 0x000000010600780c */ /* 0x001fda0003f06270 */
[----:B------:R-:W-:Y:S05]  /*0030*/  @!P0 EXIT ;  /* 0x000000000000894d */ /* 0x000fea0003800000 */
[----:B------:R-:W0:Y:S01]  /*0040*/  S2R R9, SR_TID.X ;  /* 0x0000000000097919 */ /* 0x000e220000002100 */
[----:B------:R-:W0:Y:S01]  /*0050*/  LDC.64 R2, c[0x0][0x380] ;  /* 0x0000e000ff027b82 */ /* 0x000e220000000a00 */
[C---:B------:R-:W-:Y:S01]  /*0060*/  ISETP.GE.U32.AND P0, PT, R6.reuse, 0x4, PT ;  /* 0x000000040600780c */ /* 0x040fe20003f06070 */
[----:B------:R-:W1:Y:S01]  /*0070*/  LDCU.64 UR4, c[0x0][0x358] ;  /* 0x00006b00ff0477ac */ /* 0x000e620008000a00 */
[C---:B------:R-:W-:Y:S01]  /*0080*/  VIADD R0, R6.reuse, 0xffffffff ;  /* 0xffffffff06007836 */ /* 0x040fe20000000000 */
[----:B------:R-:W-:Y:S01]  /*0090*/  LOP3.LUT R4, R6, 0x3, RZ, 0xc0, !PT ;  /* 0x0000000306047812 */ /* 0x000fe200078ec0ff */
[----:B------:R-:W-:Y:S02]  /*00a0*/  IMAD.MOV.U32 R5, RZ, RZ, RZ ;  /* 0x000000ffff057224 */ /* 0x000fe400078e00ff */
[----:B0-----:R-:W-:-:S07]  /*00b0*/  IMAD.WIDE.U32 R2, R9, 0x4, R2 ;  /* 0x0000000409027825 */ /* 0x001fce00078e0002 */
[----:B-1----:R-:W-:Y:S05]  /*00c0*/  @!P0 BRA `(.L_x_0) ;  /* 0x0000000000b48947 */ /* 0x002fea0003800000 */
[----:B------:R-:W-:-:S04]  /*00d0*/  LOP3.LUT R5, R9, 0x1, RZ, 0xc0, !PT ;  /* 0x0000000109057812 */ /* 0x000fc800078ec0ff */
[----:B------:R-:W-:Y:S02]  /*00e0*/  ISETP.NE.AND P0, PT, R5, RZ, PT ;  /* 0x000000ff0500720c */ /* 0x000fe40003f05270 */
[----:B------:R-:W-:Y:S02]  /*00f0*/  LOP3.LUT R5, R6, 0x7ffffffc, RZ, 0xc0, !PT ;  /* 0x7ffffffc06057812 */ /* 0x000fe400078ec0ff */
[CC--:B------:R-:W-:Y:S02]  /*0100*/  ISETP.GE.U32.OR P1, PT, R9.reuse, R0.reuse, P0 ;  /* 0x000000000900720c */ /* 0x0c0fe40000726470 */
[----:B------:R-:W-:Y:S01]  /*0110*/  ISETP.LT.U32.AND P0, PT, R9, R0, P0 ;  /* 0x000000000900720c */ /* 0x000fe20000701070 */
[----:B------:R-:W-:-:S12]  /*0120*/  IMAD.MOV R8, RZ, RZ, -R5 ;  /* 0x000000ffff087224 */ /* 0x000fd800078e0a05 */
.L_x_9:
[----:B------:R-:W-:Y:S04]  /*0130*/  BSSY.RECONVERGENT B0, `(.L_x_1) ;  /* 0x0000007000007945 */ /* 0x000fe80003800200 */
[----:B0123--:R-:W-:Y:S05]  /*0140*/  @P1 BRA `(.L_x_2) ;  /* 0x0000000000141947 */ /* 0x00ffea0003800000 */
[----:B------:R-:W2:Y:S04]  /*0150*/  LDG.E R7, desc[UR4][R2.64] ;  /* 0x0000000402077981 */ /* 0x000ea8000c1e1900 */
[----:B------:R-:W2:Y:S02]  /*0160*/  LDG.E R6, desc[UR4][R2.64+0x4] ;  /* 0x0000040402067981 */ /* 0x000ea4000c1e1900 */
[----:B--2---:R-:W-:-:S13]  /*0170*/  ISETP.GT.AND P2, PT, R7, R6, PT ;  /* 0x000000060700720c */ /* 0x004fda0003f44270 */
[----:B------:R0:W-:Y:S04]  /*0180*/  @P2 STG.E desc[UR4][R2.64], R6 ;  /* 0x0000000602002986 */ /* 0x0001e8000c101904 */
[----:B------:R0:W-:Y:S02]  /*0190*/  @P2 STG.E desc[UR4][R2.64+0x4], R7 ;  /* 0x0000040702002986 */ /* 0x0001e4000c101904 */
.L_x_2:
[----:B------:R-:W-:Y:S05]  /*01a0*/  BSYNC.RECONVERGENT B0 ;  /* 0x0000000000007941 */ /* 0x000fea0003800200 */
.L_x_1:
[----:B------:R-:W-:Y:S06]  /*01b0*/  BAR.SYNC.DEFER_BLOCKING 0x0 ;  /* 0x0000000000007b1d */ /* 0x000fec0000010000 */
[----:B------:R-:W-:Y:S04]  /*01c0*/  BSSY.RECONVERGENT B0, `(.L_x_3) ;  /* 0x0000007000007945 */ /* 0x000fe80003800200 */
[----:B------:R-:W-:Y:S05]  /*01d0*/  @!P0 BRA `(.L_x_4) ;  /* 0x0000000000148947 */ /* 0x000fea0003800000 */
[----:B0-----:R-:W2:Y:S04]  /*01e0*/  LDG.E R7, desc[UR4][R2.64] ;  /* 0x0000000402077981 */ /* 0x001ea8000c1e1900 */
[----:B------:R-:W2:Y:S02]  /*01f0*/  LDG.E R6, desc[UR4][R2.64+0x4] ;  /* 0x0000040402067981 */ /* 0x000ea4000c1e1900 */
[----:B--2---:R-:W-:-:S13]  /*0200*/  ISETP.GT.AND P2, PT, R7, R6, PT ;  /* 0x000000060700720c */ /* 0x004fda0003f44270 */
[----:B------:R1:W-:Y:S04]  /*0210*/  @P2 STG.E desc[UR4][R2.64], R6 ;  /* 0x0000000602002986 */ /* 0x0003e8000c101904 */
[----:B------:R1:W-:Y:S02]  /*0220*/  @P2 STG.E desc[UR4][R2.64+0x4], R7 ;  /* 0x0000040702002986 */ /* 0x0003e4000c101904 */
.L_x_4:
[----:B------:R-:W-:Y:S05]  /*0230*/  BSYNC.RECONVERGENT B0 ;  /* 0x0000000000007941 */ /* 0x000fea0003800200 */
.L_x_3:
[----:B------:R-:W-:Y:S06]  /*0240*/  BAR.SYNC.DEFER_BLOCKING 0x0 ;  /* 0x0000000000007b1d */ /* 0x000fec0000010000 */
[----:B------:R-:W-:Y:S04]  /*0250*/  BSSY.RECONVERGENT B0, `(.L_x_5) ;  /* 0x0000007000007945 */ /* 0x000fe80003800200 */
[----:B------:R-:W-:Y:S05]  /*0260*/  @P1 BRA `(.L_x_6) ;  /* 0x0000000000141947 */ /* 0x000fea0003800000 */
[----:B01----:R-:W2:Y:S04]  /*0270*/  LDG.E R7, desc[UR4][R2.64] ;  /* 0x0000000402077981 */ /* 0x003ea8000c1e1900 */
[----:B------:R-:W2:Y:S02]  /*0280*/  LDG.E R6, desc[UR4][R2.64+0x4] ;  /* 0x0000040402067981 */ /* 0x000ea4000c1e1900 */
[----:B--2---:R-:W-:-:S13]  /*0290*/  ISETP.GT.AND P2, PT, R7, R6, PT ;  /* 0x000000060700720c */ /* 0x004fda0003f44270 */
[----:B------:R2:W-:Y:S04]  /*02a0*/  @P2 STG.E desc[UR4][R2.64], R6 ;  /* 0x0000000602002986 */ /* 0x0005e8000c101904 */
[----:B------:R2:W-:Y:S02]  /*02b0*/  @P2 STG.E desc[UR4][R2.64+0x4], R7 ;  /* 0x0000040702002986 */ /* 0x0005e4000c101904 */
.L_x_6:
[----:B------:R-:W-:Y:S05]  /*02c0*/  BSYNC.RECONVERGENT B0 ;  /* 0x0000000000007941 */ /* 0x000fea0003800200 */
.L_x_5:
[----:B------:R-:W-:Y:S01]  /*02d0*/  VIADD R8, R8, 0x4 ;  /* 0x0000000408087836 */ /* 0x000fe20000000000 */
[----:B------:R-:W-:Y:S04]  /*02e0*/  BAR.SYNC.DEFER_BLOCKING 0x0 ;  /* 0x0000000000007b1d */ /* 0x000fe80000010000 */
[----:B------:R-:W-:Y:S02]  /*02f0*/  ISETP.NE.AND P3, PT, R8, RZ, PT ;  /* 0x000000ff0800720c */ /* 0x000fe40003f65270 */
[----:B------:R-:W-:Y:S04]  /*0300*/  BSSY.RECONVERGENT B0, `(.L_x_7) ;  /* 0x0000007000007945 */ /* 0x000fe80003800200 */
[----:B------:R-:W-:Y:S07]  /*0310*/  @!P0 BRA `(.L_x_8) ;  /* 0x0000000000148947 */ /* 0x000fee0003800000 */
[----:B012---:R-:W2:Y:S04]  /*0320*/  LDG.E R7, desc[UR4][R2.64] ;  /* 0x0000000402077981 */ /* 0x007ea8000c1e1900 */
[----:B------:R-:W2:Y:S02]  /*0330*/  LDG.E R6, desc[UR4][R2.64+0x4] ;  /* 0x0000040402067981 */ /* 0x000ea4000c1e1900 */
[----:B--2---:R-:W-:-:S13]  /*0340*/  ISETP.GT.AND P2, PT, R7, R6, PT ;  /* 0x000000060700720c */ /* 0x004fda0003f44270 */
[----:B------:R3:W-:Y:S04]  /*0350*/  @P2 STG.E desc[UR4][R2.64], R6 ;  /* 0x0000000602002986 */ /* 0x0007e8000c101904 */
[----:B------:R3:W-:Y:S02]  /*0360*/  @P2 STG.E desc[UR4][R2.64+0x4], R7 ;  /* 0x0000040702002986 */ /* 0x0007e4000c101904 */
.L_x_8:
[----:B------:R-:W-:Y:S05]  /*0370*/  BSYNC.RECONVERGENT B0 ;  /* 0x0000000000007941 */ /* 0x000fea0003800200 */
.L_x_7:
[----:B------:R-:W-:Y:S06]  /*0380*/  BAR.SYNC.DEFER_BLOCKING 0x0 ;  /* 0x0000000000007b1d */ /* 0x000fec0000010000 */
[----:B------:R-:W-:Y:S05]  /*0390*/  @P3 BRA `(.L_x_9) ;  /* 0xfffffffc00643947 */ /* 0x000fea000383ffff */
.L_x_0:
[----:B------:R-:W-:-:S13]  /*03a0*/  ISETP.NE.AND P0, PT, R4, RZ, PT ;  /* 0x000000ff0400720c */ /* 0x000fda0003f05270 */
[----:B------:R-:W-:Y:S05]  /*03b0*/  @!P0 EXIT ;  /* 0x000000000000894d */ /* 0x000fea0003800000 */
[----:B------:R-:W-:-:S07]  /*03c0*/  IMAD.MOV R4, RZ, RZ, -R4 ;  /* 0x000000ffff047224 */ /* 0x000fce00078e0a04 */
.L_x_15:
[----:B0123--:R-:W-:Y:S01]  /*03d0*/  LOP3.LUT R6, R5, 0x1, R9, 0xc8, !PT ;  /* 0x0000000105067812 */ /* 0x00ffe200078ec809 */
[----:B------:R-:W-:Y:S01]  /*03e0*/  VIADD R4, R4, 0x1 ;  /* 0x0000000104047836 */ /* 0x000fe20000000000 */
[----:B------:R-:W-:Y:S04]  /*03f0*/  BSSY.RECONVERGENT B0, `(.L_x_10) ;  /* 0x0000013000007945 */ /* 0x000fe80003800200 */
[----:B------:R-:W-:Y:S01]  /*0400*/  BSSY.RELIABLE B1, `(.L_x_11) ;  /* 0x000000c000017945 */ /* 0x000fe20003800100 */
[----:B------:R-:W-:Y:S02]  /*0410*/  ISETP.NE.U32.AND P1, PT, R6, 0x1, PT ;  /* 0x000000010600780c */ /* 0x000fe40003f25070 */
[----:B------:R-:W-:-:S11]  /*0420*/  ISETP.NE.AND P0, PT, R4, RZ, PT ;  /* 0x000000ff0400720c */ /* 0x000fd60003f05270 */
[----:B------:R-:W-:Y:S05]  /*0430*/  @P1 BRA `(.L_x_12) ;  /* 0x0000000000141947 */ /* 0x000fea0003800000 */
[----:B------:R-:W-:Y:S02]  /*0440*/  LOP3.LUT P1, RZ, R5, 0x1, R9, 0x80, !PT ;  /* 0x0000000105ff7812 */ /* 0x000fe40007828009 */
[----:B------:R-:W-:-:S13]  /*0450*/  ISETP.LT.U32.AND P2, PT, R9, R0, PT ;  /* 0x000000000900720c */ /* 0x000fda0003f41070 */
[----:B------:R-:W-:Y:S05]  /*0460*/  @P1 BRA P2, `(.L_x_13) ;  /* 0x0000000000141947 */ /* 0x000fea0001000000 */
[----:B------:R-:W-:Y:S05]  /*0470*/  BREAK.RELIABLE B1 ;  /* 0x0000000000017942 */ /* 0x000fea0003800100 */
[----:B------:R-:W-:Y:S05]  /*0480*/  BRA `(.L_x_14) ;  /* 0x0000000000247947 */ /* 0x000fea0003800000 */
.L_x_12:
[----:B------:R-:W-:-:S13]  /*0490*/  ISETP.GE.U32.AND P1, PT, R9, R0, PT ;  /* 0x000000000900720c */ /* 0x000fda0003f26070 */
[----:B------:R-:W-:Y:S05]  /*04a0*/  @P1 BREAK.RELIABLE B1 ;  /* 0x0000000000011942 */ /* 0x000fea0003800100 */
[----:B------:R-:W-:Y:S05]  /*04b0*/  @P1 BRA `(.L_x_14) ;  /* 0x0000000000181947 */ /* 0x000fea0003800000 */
.L_x_13:
[----:B------:R-:W-:Y:S05]  /*04c0*/  BSYNC.RELIABLE B1 ;  /* 0x0000000000017941 */ /* 0x000fea0003800100 */
.L_x_11:
[----:B------:R-:W2:Y:S04]  /*04d0*/  LDG.E R7, desc[UR4][R2.64] ;  /* 0x0000000402077981 */ /* 0x000ea8000c1e1900 */
[----:B------:R-:W2:Y:S02]  /*04e0*/  LDG.E R6, desc[UR4][R2.64+0x4] ;  /* 0x0000040402067981 */ /* 0x000ea4000c1e1900 */
[----:B--2---:R-:W-:-:S13]  /*04f0*/  ISETP.GT.AND P1, PT, R7, R6, PT ;  /* 0x000000060700720c */ /* 0x004fda0003f24270 */
[----:B------:R0:W-:Y:S04]  /*0500*/  @P1 STG.E desc[UR4][R2.64], R6 ;  /* 0x0000000602001986 */ /* 0x0001e8000c101904 */
[----:B------:R0:W-:Y:S02]  /*0510*/  @P1 STG.E desc[UR4][R2.64+0x4], R7 ;  /* 0x0000040702001986 */ /* 0x0001e4000c101904 */
.L_x_14:
[----:B------:R-:W-:Y:S05]  /*0520*/  BSYNC.RECONVERGENT B0 ;  /* 0x0000000000007941 */ /* 0x000fea0003800200 */
.L_x_10:
[----:B------:R-:W-:Y:S05]  /*0530*/  WARPSYNC.ALL ;  /* 0x0000000000007948 */ /* 0x000fea0003800000 */
[----:B------:R-:W-:Y:S01]  /*0540*/  BAR.SYNC.DEFER_BLOCKING 0x0 ;  /* 0x0000000000007b1d */ /* 0x000fe20000010000 */
[----:B------:R-:W-:-:S05]  /*0550*/  VIADD R5, R5, 0x1 ;  /* 0x0000000105057836 */ /* 0x000fca0000000000 */
[----:B------:R-:W-:Y:S05]  /*0560*/  @P0 BRA `(.L_x_15) ;  /* 0xfffffffc00980947 */ /* 0x000fea000383ffff */
[----:B------:R-:W-:Y:S05]  /*0570*/  EXIT ;  /* 0x000000000000794d */ /* 0x000fea0003800000 */
.L_x_16:
[----:B------:R-:W-:-:S00]  /*0580*/  BRA `(.L_x_16) ;  /* 0xfffffffc00fc7947 */ /* 0x000fc0000383ffff */
[----:B------:R-:W-:-:S00]  /*0590*/  NOP ;  /* 0x0000000000007918 */ /* 0x000fc00000000000 */
        /* <DEDUP_REMOVED lines=14> */
.L_x_17:


//--------------------- .nv.shared.reserved.0     --------------------------
	.section	.nv.shared.reserved.0,"aw",@nobits
	.weak		__nv_reservedSMEM_offset_0_alias
	.size		__nv_reservedSMEM_offset_0_alias, 0, 64
	.other		__nv_reservedSMEM_offset_0_alias,@"STO_CUDA_RESERVED_SHARED STV_DEFAULT"
__nv_reservedSMEM_offset_0_alias:
	.zero		0
	.zero		64


//--------------------- .nv.constant0._Z11oddEvenSortPii --------------------------
	.section	.nv.constant0._Z11oddEvenSortPii,"a",@progbits
	.sectionflags	@""
	.align	4
.nv.constant0._Z11oddEvenSortPii:
	.zero		908


//--------------------- SYMBOLS --------------------------

	.type		.nv.reservedSmem.offset0,@object
	.size		.nv.reservedSmem.offset0,0x4
